	.headerflags	@"EF_CUDA_TEXMODE_UNIFIED EF_CUDA_64BIT_ADDRESS EF_CUDA_ACCELERATORS EF_CUDA_SM90 EF_CUDA_VIRTUAL_SM(EF_CUDA_SM90)"
	.elftype	@"ET_EXEC"


//--------------------- .nv.info                  --------------------------
	.section	.nv.info,"",@"SHT_CUDA_INFO"
	.align	4


	//----- nvinfo : EIATTR_REGCOUNT
	.align		4
        /*0000*/ 	.byte	0x04, 0x2f
        /*0002*/ 	.short	(.L_1 - .L_0)
	.align		4
.L_0:
        /*0004*/ 	.word	index@(triton_poi_fused_add_addmm_mul_82)
        /*0008*/ 	.word	0x00000016


	//----- nvinfo : EIATTR_MIN_STACK_SIZE
	.align		4
.L_1:
        /*000c*/ 	.byte	0x04, 0x12
        /*000e*/ 	.short	(.L_3 - .L_2)
	.align		4
.L_2:
        /*0010*/ 	.word	index@(triton_poi_fused_add_addmm_mul_82)
        /*0014*/ 	.word	0x00000000


	//----- nvinfo : EIATTR_FRAME_SIZE
	.align		4
.L_3:
        /*0018*/ 	.byte	0x04, 0x11
        /*001a*/ 	.short	(.L_5 - .L_4)
	.align		4
.L_4:
        /*001c*/ 	.word	index@(triton_poi_fused_add_addmm_mul_82)
        /*0020*/ 	.word	0x00000000


	//----- nvinfo : EIATTR_MIN_STACK_SIZE
	.align		4
.L_5:
        /*0024*/ 	.byte	0x04, 0x12
        /*0026*/ 	.short	(.L_7 - .L_6)
	.align		4
.L_6:
        /*0028*/ 	.word	index@(triton_poi_fused_add_addmm_mul_82)
        /*002c*/ 	.word	0x00000000
.L_7:


//--------------------- .nv.info.triton_poi_fused_add_addmm_mul_82 --------------------------
	.section	.nv.info.triton_poi_fused_add_addmm_mul_82,"",@"SHT_CUDA_INFO"
	.sectionflags	@""
	.align	4


	//----- nvinfo : EIATTR_CUDA_API_VERSION
	.align		4
        /*0000*/ 	.byte	0x04, 0x37
        /*0002*/ 	.short	(.L_9 - .L_8)
.L_8:
        /*0004*/ 	.word	0x0000007c


	//----- nvinfo : EIATTR_KPARAM_INFO
	.align		4
.L_9:
        /*0008*/ 	.byte	0x04, 0x17
        /*000a*/ 	.short	(.L_11 - .L_10)
.L_10:
        /*000c*/ 	.word	0x00000000
        /*0010*/ 	.short	0x0004
        /*0012*/ 	.short	0x0020
        /*0014*/ 	.byte	0x00, 0xf0, 0x11, 0x00


	//----- nvinfo : EIATTR_KPARAM_INFO
	.align		4
.L_11:
        /*0018*/ 	.byte	0x04, 0x17
        /*001a*/ 	.short	(.L_13 - .L_12)
.L_12:
        /*001c*/ 	.word	0x00000000
        /*0020*/ 	.short	0x0003
        /*0022*/ 	.short	0x0018
        /*0024*/ 	.byte	0x00, 0xf4, 0x21, 0x00


	//----- nvinfo : EIATTR_KPARAM_INFO
	.align		4
.L_13:
        /*0028*/ 	.byte	0x04, 0x17
        /*002a*/ 	.short	(.L_15 - .L_14)
.L_14:
        /*002c*/ 	.word	0x00000000
        /*0030*/ 	.short	0x0002
        /*0032*/ 	.short	0x0010
        /*0034*/ 	.byte	0x00, 0xf4, 0x21, 0x00


	//----- nvinfo : EIATTR_KPARAM_INFO
	.align		4
.L_15:
        /*0038*/ 	.byte	0x04, 0x17
        /*003a*/ 	.short	(.L_17 - .L_16)
.L_16:
        /*003c*/ 	.word	0x00000000
        /*0040*/ 	.short	0x0001
        /*0042*/ 	.short	0x0008
        /*0044*/ 	.byte	0x00, 0xf4, 0x21, 0x00


	//----- nvinfo : EIATTR_KPARAM_INFO
	.align		4
.L_17:
        /*0048*/ 	.byte	0x04, 0x17
        /*004a*/ 	.short	(.L_19 - .L_18)
.L_18:
        /*004c*/ 	.word	0x00000000
        /*0050*/ 	.short	0x0000
        /*0052*/ 	.short	0x0000
        /*0054*/ 	.byte	0x00, 0xf4, 0x21, 0x00


	//----- nvinfo : EIATTR_SPARSE_MMA_MASK
	.align		4
.L_19:
        /*0058*/ 	.byte	0x03, 0x50
        /*005a*/ 	.short	0x0000


	//----- nvinfo : EIATTR_MAXREG_COUNT
	.align		4
        /*005c*/ 	.byte	0x03, 0x1b
        /*005e*/ 	.short	0x00ff


	//----- nvinfo : EIATTR_EXIT_INSTR_OFFSETS
	.align		4
        /*0060*/ 	.byte	0x04, 0x1c
        /*0062*/ 	.short	(.L_21 - .L_20)


	//   ....[0]....
.L_20:
        /*0064*/ 	.word	0x000002c0


	//----- nvinfo : EIATTR_REQNTID
	.align		4
.L_21:
        /*0068*/ 	.byte	0x04, 0x10
        /*006a*/ 	.short	(.L_23 - .L_22)
.L_22:
        /*006c*/ 	.word	0x00000080
        /*0070*/ 	.word	0x00000001
        /*0074*/ 	.word	0x00000001


	//----- nvinfo : EIATTR_CBANK_PARAM_SIZE
	.align		4
.L_23:
        /*0078*/ 	.byte	0x03, 0x19
        /*007a*/ 	.short	0x0024


	//----- nvinfo : EIATTR_PARAM_CBANK
	.align		4
        /*007c*/ 	.byte	0x04, 0x0a
        /*007e*/ 	.short	(.L_25 - .L_24)
	.align		4
.L_24:
        /*0080*/ 	.word	index@(.nv.constant0.triton_poi_fused_add_addmm_mul_82)
        /*0084*/ 	.short	0x0210
        /*0086*/ 	.short	0x0024


	//----- nvinfo : EIATTR_SW_WAR
	.align		4
.L_25:
        /*0088*/ 	.byte	0x04, 0x36
        /*008a*/ 	.short	(.L_27 - .L_26)
.L_26:
        /*008c*/ 	.word	0x00000008
.L_27:


//--------------------- .nv.callgraph             --------------------------
	.section	.nv.callgraph,"",@"SHT_CUDA_CALLGRAPH"
	.align	4
	.sectionentsize	8
	.align		4
        /*0000*/ 	.word	0x00000000
	.align		4
        /*0004*/ 	.word	0xffffffff
	.align		4
        /*0008*/ 	.word	0x00000000
	.align		4
        /*000c*/ 	.word	0xfffffffe
	.align		4
        /*0010*/ 	.word	0x00000000
	.align		4
        /*0014*/ 	.word	0xfffffffd
	.align		4
        /*0018*/ 	.word	0x00000000
	.align		4
        /*001c*/ 	.word	0xfffffffc


//--------------------- .text.triton_poi_fused_add_addmm_mul_82 --------------------------
	.section	.text.triton_poi_fused_add_addmm_mul_82,"ax",@progbits
	.align	128
        .global         triton_poi_fused_add_addmm_mul_82
        .type           triton_poi_fused_add_addmm_mul_82,@function
        .size           triton_poi_fused_add_addmm_mul_82,(.L_x_1 - triton_poi_fused_add_addmm_mul_82)
        .other          triton_poi_fused_add_addmm_mul_82,@"STO_CUDA_ENTRY STV_DEFAULT"
triton_poi_fused_add_addmm_mul_82:
.text.triton_poi_fused_add_addmm_mul_82:
[----:B------:R-:W-:Y:S01]  /*0000*/  LDC R1, c[0x0][0x28] ;  /* 0x00000a00ff017b82 */ /* 0x000fe20000000800 */
[----:B------:R-:W1:Y:S07]  /*0010*/  S2R R0, SR_TID.X ;  /* 0x0000000000007919 */ /* 0x000e6e0000002100 */
[----:B------:R-:W2:Y:S01]  /*0020*/  LDC.64 R4, c[0x0][0x218] ;  /* 0x00008600ff047b82 */ /* 0x000ea20000000a00 */
[----:B------:R-:W-:Y:S01]  /*0030*/  ULDC.64 UR4, c[0x0][0x208] ;  /* 0x0000820000047ab9 */ /* 0x000fe20000000a00 */
[----:B------:R-:W3:Y:S06]  /*0040*/  S2R R3, SR_CTAID.X ;  /* 0x0000000000037919 */ /* 0x000eec0000002500 */
[----:B------:R-:W4:Y:S01]  /*0050*/  LDC.64 R6, c[0x0][0x210] ;  /* 0x00008400ff067b82 */ /* 0x000f220000000a00 */
[----:B-1----:R-:W-:-:S04]  /*0060*/  SHF.L.U32 R0, R0, 0x1, RZ ;  /* 0x0000000100007819 */ /* 0x002fc800000006ff */
[----:B------:R-:W-:-:S04]  /*0070*/  LOP3.LUT R0, R0, 0xfe, RZ, 0xc0, !PT ;  /* 0x000000fe00007812 */ /* 0x000fc800078ec0ff */
[----:B---3--:R-:W-:Y:S02]  /*0080*/  LEA R0, R3, R0, 0x8 ;  /* 0x0000000003007211 */ /* 0x008fe400078e40ff */
[----:B------:R-:W1:Y:S02]  /*0090*/  LDC.64 R2, c[0x0][0x220] ;  /* 0x00008800ff027b82 */ /* 0x000e640000000a00 */
[----:B------:R-:W-:Y:S01]  /*00a0*/  SHF.R.S32.HI R9, RZ, 0x1f, R0 ;  /* 0x0000001fff097819 */ /* 0x000fe20000011400 */
[----:B------:R-:W-:-:S03]  /*00b0*/  IMAD.HI R8, R0, 0x38e38e39, RZ ;  /* 0x38e38e3900087827 */ /* 0x000fc600078e02ff */
[----:B------:R-:W-:Y:S02]  /*00c0*/  LEA.HI R10, R9, R0, RZ, 0x9 ;  /* 0x00000000090a7211 */ /* 0x000fe400078f48ff */
[----:B------:R-:W-:Y:S02]  /*00d0*/  SHF.R.U32.HI R11, RZ, 0x1f, R8 ;  /* 0x0000001fff0b7819 */ /* 0x000fe40000011608 */
[----:B------:R-:W-:Y:S02]  /*00e0*/  LOP3.LUT R9, R10, 0xfffffe00, RZ, 0xc0, !PT ;  /* 0xfffffe000a097812 */ /* 0x000fe400078ec0ff */
[----:B------:R-:W-:Y:S02]  /*00f0*/  LEA.HI.SX32 R8, R8, R11, 0x15 ;  /* 0x0000000b08087211 */ /* 0x000fe400078faaff */
[----:B------:R-:W-:-:S05]  /*0100*/  IADD3 R9, R0, -R9, RZ ;  /* 0x8000000900097210 */ /* 0x000fca0007ffe0ff */
[----:B------:R-:W-:-:S04]  /*0110*/  IMAD R15, R8, 0x2400, R9 ;  /* 0x00002400080f7824 */ /* 0x000fc800078e0209 */
[----:B------:R-:W-:Y:S02]  /*0120*/  IMAD R11, R8, -0x2200, R15 ;  /* 0xffffde00080b7824 */ /* 0x000fe400078e020f */
[----:B-1----:R-:W-:-:S04]  /*0130*/  IMAD.WIDE R2, R9, 0x4, R2 ;  /* 0x0000000409027825 */ /* 0x002fc800078e0202 */
[----:B--2---:R-:W-:Y:S02]  /*0140*/  IMAD.WIDE R4, R11, 0x4, R4 ;  /* 0x000000040b047825 */ /* 0x004fe400078e0204 */
[----:B------:R-:W2:Y:S02]  /*0150*/  LDG.E.EL.64 R2, desc[UR4][R2.64] ;  /* 0x0000000402027981 */ /* 0x000ea4000c2e1b00 */
[--C-:B----4-:R-:W-:Y:S02]  /*0160*/  IMAD.WIDE R14, R15, 0x4, R6.reuse ;  /* 0x000000040f0e7825 */ /* 0x110fe400078e0206 */
[----:B------:R-:W2:Y:S02]  /*0170*/  LDG.E.EL.64 R4, desc[UR4][R4.64] ;  /* 0x0000000404047981 */ /* 0x000ea4000c2e1b00 */
[----:B------:R-:W-:Y:S02]  /*0180*/  IMAD.WIDE R6, R0, 0x4, R6 ;  /* 0x0000000400067825 */ /* 0x000fe400078e0206 */
[----:B------:R-:W3:Y:S04]  /*0190*/  LDG.E.EL.64 R8, desc[UR4][R14.64+0x6000] ;  /* 0x006000040e087981 */ /* 0x000ee8000c2e1b00 */
[----:B------:R-:W4:Y:S04]  /*01a0*/  LDG.E.64 R6, desc[UR4][R6.64] ;  /* 0x0000000406067981 */ /* 0x000f28000c1e1b00 */
[----:B------:R-:W4:Y:S01]  /*01b0*/  LDG.E.EL.64 R12, desc[UR4][R14.64+0x5800] ;  /* 0x005800040e0c7981 */ /* 0x000f22000c2e1b00 */
[----:B------:R-:W-:-:S02]  /*01c0*/  SHF.R.S32.HI R16, RZ, 0x9, R10 ;  /* 0x00000009ff107819 */ /* 0x000fc4000001140a */
[----:B------:R-:W1:Y:S03]  /*01d0*/  LDC.64 R10, c[0x0][0x228] ;  /* 0x00008a00ff0a7b82 */ /* 0x000e660000000a00 */
[----:B------:R-:W-:-:S05]  /*01e0*/  IMAD.HI R17, R16, 0x38e38e39, RZ ;  /* 0x38e38e3910117827 */ /* 0x000fca00078e02ff */
[----:B------:R-:W-:-:S04]  /*01f0*/  SHF.R.U32.HI R18, RZ, 0x1f, R17 ;  /* 0x0000001fff127819 */ /* 0x000fc80000011611 */
[----:B------:R-:W-:-:S05]  /*0200*/  LEA.HI.SX32 R17, R17, R18, 0x1e ;  /* 0x0000001211117211 */ /* 0x000fca00078ff2ff */
[----:B------:R-:W-:-:S05]  /*0210*/  IMAD R17, R17, -0x12, R16 ;  /* 0xffffffee11117824 */ /* 0x000fca00078e0210 */
[C---:B------:R-:W-:Y:S02]  /*0220*/  ISETP.NE.AND P0, PT, R17.reuse, 0xc, PT ;  /* 0x0000000c1100780c */ /* 0x040fe40003f05270 */
[----:B------:R-:W-:Y:S01]  /*0230*/  ISETP.NE.AND P1, PT, R17, 0xb, PT ;  /* 0x0000000b1100780c */ /* 0x000fe20003f25270 */
[----:B-1----:R-:W-:-:S04]  /*0240*/  IMAD.WIDE R10, R0, 0x4, R10 ;  /* 0x00000004000a7825 */ /* 0x002fc800078e020a */
[----:B--2---:R-:W-:Y:S01]  /*0250*/  FADD R19, R4, R2 ;  /* 0x0000000204137221 */ /* 0x004fe20000000000 */
[----:B------:R-:W-:-:S03]  /*0260*/  FADD R2, R5, R3 ;  /* 0x0000000305027221 */ /* 0x000fc60000000000 */
[----:B---3--:R-:W-:Y:S01]  /*0270*/  FADD R8, R8, R19 ;  /* 0x0000001308087221 */ /* 0x008fe20000000000 */
[----:B------:R-:W-:Y:S01]  /*0280*/  FADD R9, R9, R2 ;  /* 0x0000000209097221 */ /* 0x000fe20000000000 */
[----:B----4-:R-:W-:Y:S02]  /*0290*/  @P0 SEL R8, R12, R6, !P1 ;  /* 0x000000060c080207 */ /* 0x010fe40004800000 */
[----:B------:R-:W-:-:S05]  /*02a0*/  @P0 SEL R9, R13, R7, !P1 ;  /* 0x000000070d090207 */ /* 0x000fca0004800000 */
[----:B------:R-:W-:Y:S01]  /*02b0*/  STG.E.64 desc[UR4][R10.64], R8 ;  /* 0x000000080a007986 */ /* 0x000fe2000c101b04 */
[----:B------:R-:W-:Y:S05]  /*02c0*/  EXIT ;  /* 0x000000000000794d */ /* 0x000fea0003800000 */
.L_x_0:
[----:B------:R-:W-:-:S00]  /*02d0*/  BRA `(.L_x_0) ;  /* 0xfffffffc00fc7947 */ /* 0x000fc0000383ffff */
[----:B------:R-:W-:-:S00]  /*02e0*/  NOP ;  /* 0x0000000000007918 */ /* 0x000fc00000000000 */
        /* <DEDUP_REMOVED lines=9> */
.L_x_1:


//--------------------- .nv.constant0.triton_poi_fused_add_addmm_mul_82 --------------------------
	.section	.nv.constant0.triton_poi_fused_add_addmm_mul_82,"a",@progbits
	.sectionflags	@""
	.align	4
.nv.constant0.triton_poi_fused_add_addmm_mul_82:
	.zero		564
